	.headerflags	@"EF_CUDA_TEXMODE_UNIFIED EF_CUDA_64BIT_ADDRESS EF_CUDA_ACCELERATORS EF_CUDA_SM90 EF_CUDA_VIRTUAL_SM(EF_CUDA_SM90)"
	.elftype	@"ET_EXEC"


//--------------------- .nv.info                  --------------------------
	.section	.nv.info,"",@"SHT_CUDA_INFO"
	.align	4


	//----- nvinfo : EIATTR_REGCOUNT
	.align		4
        /*0000*/ 	.byte	0x04, 0x2f
        /*0002*/ 	.short	(.L_1 - .L_0)
	.align		4
.L_0:
        /*0004*/ 	.word	index@(triton_per_fused__softmax_1)
        /*0008*/ 	.word	0x0000000e


	//----- nvinfo : EIATTR_MIN_STACK_SIZE
	.align		4
.L_1:
        /*000c*/ 	.byte	0x04, 0x12
        /*000e*/ 	.short	(.L_3 - .L_2)
	.align		4
.L_2:
        /*0010*/ 	.word	index@(triton_per_fused__softmax_1)
        /*0014*/ 	.word	0x00000000


	//----- nvinfo : EIATTR_FRAME_SIZE
	.align		4
.L_3:
        /*0018*/ 	.byte	0x04, 0x11
        /*001a*/ 	.short	(.L_5 - .L_4)
	.align		4
.L_4:
        /*001c*/ 	.word	index@(triton_per_fused__softmax_1)
        /*0020*/ 	.word	0x00000000


	//----- nvinfo : EIATTR_MIN_STACK_SIZE
	.align		4
.L_5:
        /*0024*/ 	.byte	0x04, 0x12
        /*0026*/ 	.short	(.L_7 - .L_6)
	.align		4
.L_6:
        /*0028*/ 	.word	index@(triton_per_fused__softmax_1)
        /*002c*/ 	.word	0x00000000
.L_7:


//--------------------- .nv.info.triton_per_fused__softmax_1 --------------------------
	.section	.nv.info.triton_per_fused__softmax_1,"",@"SHT_CUDA_INFO"
	.sectionflags	@""
	.align	4


	//----- nvinfo : EIATTR_CUDA_API_VERSION
	.align		4
        /*0000*/ 	.byte	0x04, 0x37
        /*0002*/ 	.short	(.L_9 - .L_8)
.L_8:
        /*0004*/ 	.word	0x0000007c


	//----- nvinfo : EIATTR_KPARAM_INFO
	.align		4
.L_9:
        /*0008*/ 	.byte	0x04, 0x17
        /*000a*/ 	.short	(.L_11 - .L_10)
.L_10:
        /*000c*/ 	.word	0x00000000
        /*0010*/ 	.short	0x0003
        /*0012*/ 	.short	0x0014
        /*0014*/ 	.byte	0x00, 0xf0, 0x11, 0x00


	//----- nvinfo : EIATTR_KPARAM_INFO
	.align		4
.L_11:
        /*0018*/ 	.byte	0x04, 0x17
        /*001a*/ 	.short	(.L_13 - .L_12)
.L_12:
        /*001c*/ 	.word	0x00000000
        /*0020*/ 	.short	0x0002
        /*0022*/ 	.short	0x0010
        /*0024*/ 	.byte	0x00, 0xf0, 0x11, 0x00


	//----- nvinfo : EIATTR_KPARAM_INFO
	.align		4
.L_13:
        /*0028*/ 	.byte	0x04, 0x17
        /*002a*/ 	.short	(.L_15 - .L_14)
.L_14:
        /*002c*/ 	.word	0x00000000
        /*0030*/ 	.short	0x0001
        /*0032*/ 	.short	0x0008
        /*0034*/ 	.byte	0x00, 0xf4, 0x21, 0x00


	//----- nvinfo : EIATTR_KPARAM_INFO
	.align		4
.L_15:
        /*0038*/ 	.byte	0x04, 0x17
        /*003a*/ 	.short	(.L_17 - .L_16)
.L_16:
        /*003c*/ 	.word	0x00000000
        /*0040*/ 	.short	0x0000
        /*0042*/ 	.short	0x0000
        /*0044*/ 	.byte	0x00, 0xf4, 0x21, 0x00


	//----- nvinfo : EIATTR_SPARSE_MMA_MASK
	.align		4
.L_17:
        /*0048*/ 	.byte	0x03, 0x50
        /*004a*/ 	.short	0x0000


	//----- nvinfo : EIATTR_MAXREG_COUNT
	.align		4
        /*004c*/ 	.byte	0x03, 0x1b
        /*004e*/ 	.short	0x00ff


	//----- nvinfo : EIATTR_COOP_GROUP_MASK_REGIDS
	.align		4
        /*0050*/ 	.byte	0x04, 0x29
        /*0052*/ 	.short	(.L_19 - .L_18)


	//   ....[0]....
.L_18:
        /*0054*/ 	.word	0xffffffff


	//   ....[1]....
        /*0058*/ 	.word	0xffffffff


	//   ....[2]....
        /*005c*/ 	.word	0xffffffff


	//   ....[3]....
        /*0060*/ 	.word	0xffffffff


	//   ....[4]....
        /*0064*/ 	.word	0xffffffff


	//   ....[5]....
        /*0068*/ 	.word	0xffffffff


	//   ....[6]....
        /*006c*/ 	.word	0xffffffff


	//   ....[7]....
        /*0070*/ 	.word	0xffffffff


	//----- nvinfo : EIATTR_COOP_GROUP_INSTR_OFFSETS
	.align		4
.L_19:
        /*0074*/ 	.byte	0x04, 0x28
        /*0076*/ 	.short	(.L_21 - .L_20)


	//   ....[0]....
.L_20:
        /*0078*/ 	.word	0x00000130


	//   ....[1]....
        /*007c*/ 	.word	0x00000170


	//   ....[2]....
        /*0080*/ 	.word	0x000001b0


	//   ....[3]....
        /*0084*/ 	.word	0x000001f0


	//   ....[4]....
        /*0088*/ 	.word	0x00000330


	//   ....[5]....
        /*008c*/ 	.word	0x00000350


	//   ....[6]....
        /*0090*/ 	.word	0x00000370


	//   ....[7]....
        /*0094*/ 	.word	0x00000390


	//----- nvinfo : EIATTR_EXIT_INSTR_OFFSETS
	.align		4
.L_21:
        /*0098*/ 	.byte	0x04, 0x1c
        /*009a*/ 	.short	(.L_23 - .L_22)


	//   ....[0]....
.L_22:
        /*009c*/ 	.word	0x00000450


	//   ....[1]....
        /*00a0*/ 	.word	0x00000470


	//----- nvinfo : EIATTR_REQNTID
	.align		4
.L_23:
        /*00a4*/ 	.byte	0x04, 0x10
        /*00a6*/ 	.short	(.L_25 - .L_24)
.L_24:
        /*00a8*/ 	.word	0x00000040
        /*00ac*/ 	.word	0x00000001
        /*00b0*/ 	.word	0x00000001


	//----- nvinfo : EIATTR_CBANK_PARAM_SIZE
	.align		4
.L_25:
        /*00b4*/ 	.byte	0x03, 0x19
        /*00b6*/ 	.short	0x0018


	//----- nvinfo : EIATTR_PARAM_CBANK
	.align		4
        /*00b8*/ 	.byte	0x04, 0x0a
        /*00ba*/ 	.short	(.L_27 - .L_26)
	.align		4
.L_26:
        /*00bc*/ 	.word	index@(.nv.constant0.triton_per_fused__softmax_1)
        /*00c0*/ 	.short	0x0210
        /*00c2*/ 	.short	0x0018


	//----- nvinfo : EIATTR_SW_WAR
	.align		4
.L_27:
        /*00c4*/ 	.byte	0x04, 0x36
        /*00c6*/ 	.short	(.L_29 - .L_28)
.L_28:
        /*00c8*/ 	.word	0x00000008
.L_29:


//--------------------- .nv.callgraph             --------------------------
	.section	.nv.callgraph,"",@"SHT_CUDA_CALLGRAPH"
	.align	4
	.sectionentsize	8
	.align		4
        /*0000*/ 	.word	0x00000000
	.align		4
        /*0004*/ 	.word	0xffffffff
	.align		4
        /*0008*/ 	.word	0x00000000
	.align		4
        /*000c*/ 	.word	0xfffffffe
	.align		4
        /*0010*/ 	.word	0x00000000
	.align		4
        /*0014*/ 	.word	0xfffffffd
	.align		4
        /*0018*/ 	.word	0x00000000
	.align		4
        /*001c*/ 	.word	0xfffffffc


//--------------------- .text.triton_per_fused__softmax_1 --------------------------
	.section	.text.triton_per_fused__softmax_1,"ax",@progbits
	.align	128
        .global         triton_per_fused__softmax_1
        .type           triton_per_fused__softmax_1,@function
        .size           triton_per_fused__softmax_1,(.L_x_1 - triton_per_fused__softmax_1)
        .other          triton_per_fused__softmax_1,@"STO_CUDA_ENTRY STV_DEFAULT"
triton_per_fused__softmax_1:
.text.triton_per_fused__softmax_1:
[----:B------:R-:W0:Y:S02]  /*0000*/  LDC R1, c[0x0][0x28] ;  /* 0x00000a00ff017b82 */ /* 0x000e240000000800 */
[----:B------:R-:W1:Y:S01]  /*0010*/  S2R R10, SR_TID.X ;  /* 0x00000000000a7919 */ /* 0x000e620000002100 */
[----:B------:R-:W2:Y:S01]  /*0020*/  LDC.64 R2, c[0x0][0x210] ;  /* 0x00008400ff027b82 */ /* 0x000ea20000000a00 */
[----:B------:R-:W-:Y:S01]  /*0030*/  ULDC.64 UR4, c[0x0][0x208] ;  /* 0x0000820000047ab9 */ /* 0x000fe20000000a00 */
[----:B------:R-:W3:Y:S06]  /*0040*/  S2R R0, SR_CTAID.X ;  /* 0x0000000000007919 */ /* 0x000eec0000002500 */
[----:B------:R-:W4:Y:S01]  /*0050*/  LDC.64 R4, c[0x0][0x218] ;  /* 0x00008600ff047b82 */ /* 0x000f220000000a00 */
[----:B------:R-:W-:Y:S01]  /*0060*/  IMAD.MOV.U32 R6, RZ, RZ, RZ ;  /* 0x000000ffff067224 */ /* 0x000fe200078e00ff */
[----:B-1----:R-:W-:Y:S01]  /*0070*/  LOP3.LUT R7, R10, 0xf, RZ, 0xc0, !PT ;  /* 0x0000000f0a077812 */ /* 0x002fe200078ec0ff */
[----:B----4-:R-:W4:Y:S01]  /*0080*/  LDG.E R4, desc[UR4][R4.64] ;  /* 0x0000000404047981 */ /* 0x010f22000c1e1900 */
[----:B---3--:R-:W-:-:S03]  /*0090*/  ISETP.GE.AND P0, PT, R0, 0x100, PT ;  /* 0x000001000000780c */ /* 0x008fc60003f06270 */
[----:B------:R-:W-:-:S04]  /*00a0*/  IMAD R7, R0, 0x10, R7 ;  /* 0x0000001000077824 */ /* 0x000fc800078e0207 */
[----:B--2---:R-:W-:-:S06]  /*00b0*/  IMAD.WIDE R2, R7, 0x4, R2 ;  /* 0x0000000407027825 */ /* 0x004fcc00078e0202 */
[----:B------:R-:W2:Y:S01]  /*00c0*/  @!P0 LDG.E R6, desc[UR4][R2.64] ;  /* 0x0000000402068981 */ /* 0x000ea2000c1e1900 */
[----:B------:R-:W-:Y:S01]  /*00d0*/  IMAD.MOV.U32 R7, RZ, RZ, 0x3f800000 ;  /* 0x3f800000ff077424 */ /* 0x000fe200078e00ff */
[----:B----4-:R-:W-:-:S04]  /*00e0*/  FSETP.GE.AND P1, PT, R4, RZ, PT ;  /* 0x000000ff0400720b */ /* 0x010fc80003f26000 */
[----:B------:R-:W-:Y:S02]  /*00f0*/  FSEL R7, R7, -1, P1 ;  /* 0xbf80000007077808 */ /* 0x000fe40000800000 */
[----:B--2---:R-:W-:-:S05]  /*0100*/  SEL R6, R6, RZ, !P0 ;  /* 0x000000ff06067207 */ /* 0x004fca0004000000 */
[----:B------:R-:W-:-:S05]  /*0110*/  FMUL R8, R6, R7 ;  /* 0x0000000706087220 */ /* 0x000fca0000400000 */
[----:B------:R-:W-:-:S05]  /*0120*/  FSEL R9, R8, -INF , !P0 ;  /* 0xff80000008097808 */ /* 0x000fca0004000000 */
[----:B------:R-:W1:Y:S01]  /*0130*/  SHFL.BFLY PT, R8, R9, 0x8, 0x1f ;  /* 0x0d001f0009087f89 */ /* 0x000e6200000e0000 */
[C---:B------:R-:W-:Y:S02]  /*0140*/  FSETP.NAN.AND P2, PT, R9.reuse, R9, PT ;  /* 0x000000090900720b */ /* 0x040fe40003f48000 */
[----:B-1----:R-:W-:-:S13]  /*0150*/  FSETP.GT.AND P1, PT, R9, R8, PT ;  /* 0x000000080900720b */ /* 0x002fda0003f24000 */
[----:B------:R-:W-:-:S05]  /*0160*/  @!P1 FSEL R9, R9, R8, P2 ;  /* 0x0000000809099208 */ /* 0x000fca0001000000 */
        /* <DEDUP_REMOVED lines=9> */
[----:B------:R-:W-:-:S05]  /*0200*/  FMUL R4, R4, R7 ;  /* 0x0000000704047220 */ /* 0x000fca0000400000 */
[C---:B------:R-:W-:Y:S02]  /*0210*/  FSETP.GT.AND P3, PT, |R4|.reuse, 8.50705917302346158658e+37, PT ;  /* 0x7e8000000400780b */ /* 0x040fe40003f64200 */
[----:B------:R-:W-:Y:S02]  /*0220*/  FSETP.GEU.AND P4, PT, |R4|, 1.175494350822287508e-38, PT ;  /* 0x008000000400780b */ /* 0x000fe40003f8e200 */
[C---:B------:R-:W-:Y:S02]  /*0230*/  FSETP.NAN.AND P2, PT, R9.reuse, R9, PT ;  /* 0x000000090900720b */ /* 0x040fe40003f48000 */
[----:B-1----:R-:W-:-:S07]  /*0240*/  FSETP.GT.AND P1, PT, R9, R8, PT ;  /* 0x000000080900720b */ /* 0x002fce0003f24000 */
[----:B------:R-:W-:-:S04]  /*0250*/  @P3 FMUL R4, R4, 0.25 ;  /* 0x3e80000004043820 */ /* 0x000fc80000400000 */
[----:B------:R-:W-:-:S04]  /*0260*/  @!P4 FMUL R4, R4, 16777216 ;  /* 0x4b8000000404c820 */ /* 0x000fc80000400000 */
[----:B------:R-:W1:Y:S01]  /*0270*/  MUFU.RCP R5, R4 ;  /* 0x0000000400057308 */ /* 0x000e620000001000 */
[----:B------:R-:W-:-:S05]  /*0280*/  @!P1 FSEL R9, R9, R8, P2 ;  /* 0x0000000809099208 */ /* 0x000fca0001000000 */
[----:B------:R-:W-:-:S04]  /*0290*/  FFMA R6, R6, R7, -R9 ;  /* 0x0000000706067223 */ /* 0x000fc80000000809 */
[----:B------:R-:W-:-:S04]  /*02a0*/  @P3 FMUL R6, R6, 0.25 ;  /* 0x3e80000006063820 */ /* 0x000fc80000400000 */
[----:B------:R-:W-:-:S04]  /*02b0*/  @!P4 FMUL R6, R6, 16777216 ;  /* 0x4b8000000606c820 */ /* 0x000fc80000400000 */
[----:B-1----:R-:W-:-:S04]  /*02c0*/  FMUL R5, R5, R6 ;  /* 0x0000000605057220 */ /* 0x002fc80000400000 */
[----:B------:R-:W-:-:S05]  /*02d0*/  FMUL R5, R5, 1.4426950216293334961 ;  /* 0x3fb8aa3b05057820 */ /* 0x000fca0000400000 */
[----:B------:R-:W-:-:S13]  /*02e0*/  FSETP.GEU.AND P1, PT, R5, -126, PT ;  /* 0xc2fc00000500780b */ /* 0x000fda0003f2e000 */
[----:B------:R-:W-:-:S04]  /*02f0*/  @!P1 FMUL R5, R5, 0.5 ;  /* 0x3f00000005059820 */ /* 0x000fc80000400000 */
[----:B------:R-:W1:Y:S02]  /*0300*/  MUFU.EX2 R6, R5 ;  /* 0x0000000500067308 */ /* 0x000e640000000800 */
[----:B-1----:R-:W-:-:S05]  /*0310*/  @!P1 FMUL R6, R6, R6 ;  /* 0x0000000606069220 */ /* 0x002fca0000400000 */
[----:B------:R-:W-:-:S05]  /*0320*/  FSEL R7, R6, RZ, !P0 ;  /* 0x000000ff06077208 */ /* 0x000fca0004000000 */
[----:B------:R-:W1:Y:S02]  /*0330*/  SHFL.BFLY PT, R4, R7, 0x8, 0x1f ;  /* 0x0d001f0007047f89 */ /* 0x000e6400000e0000 */
[----:B-1----:R-:W-:-:S05]  /*0340*/  FADD R4, R7, R4 ;  /* 0x0000000407047221 */ /* 0x002fca0000000000 */
[----:B------:R-:W1:Y:S02]  /*0350*/  SHFL.BFLY PT, R9, R4, 0x4, 0x1f ;  /* 0x0c801f0004097f89 */ /* 0x000e6400000e0000 */
[----:B-1----:R-:W-:-:S05]  /*0360*/  FADD R9, R4, R9 ;  /* 0x0000000904097221 */ /* 0x002fca0000000000 */
[----:B------:R-:W1:Y:S02]  /*0370*/  SHFL.BFLY PT, R8, R9, 0x2, 0x1f ;  /* 0x0c401f0009087f89 */ /* 0x000e6400000e0000 */
[----:B-1----:R-:W-:-:S05]  /*0380*/  FADD R8, R9, R8 ;  /* 0x0000000809087221 */ /* 0x002fca0000000000 */
[----:B------:R-:W1:Y:S02]  /*0390*/  SHFL.BFLY PT, R11, R8, 0x1, 0x1f ;  /* 0x0c201f00080b7f89 */ /* 0x000e6400000e0000 */
[----:B-1----:R-:W-:-:S05]  /*03a0*/  FADD R11, R8, R11 ;  /* 0x0000000b080b7221 */ /* 0x002fca0000000000 */
[C---:B------:R-:W-:Y:S02]  /*03b0*/  FSETP.GT.AND P1, PT, |R11|.reuse, 8.50705917302346158658e+37, PT ;  /* 0x7e8000000b00780b */ /* 0x040fe40003f24200 */
[----:B------:R-:W-:Y:S02]  /*03c0*/  FSETP.GEU.AND P2, PT, |R11|, 1.175494350822287508e-38, PT ;  /* 0x008000000b00780b */ /* 0x000fe40003f4e200 */
[----:B------:R-:W-:-:S09]  /*03d0*/  LOP3.LUT P0, RZ, R10, 0x30, RZ, 0xc0, !PT ;  /* 0x000000300aff7812 */ /* 0x000fd2000780c0ff */
[----:B------:R-:W-:-:S04]  /*03e0*/  @P1 FMUL R11, R11, 0.25 ;  /* 0x3e8000000b0b1820 */ /* 0x000fc80000400000 */
[----:B------:R-:W-:Y:S01]  /*03f0*/  @!P2 FMUL R11, R11, 16777216 ;  /* 0x4b8000000b0ba820 */ /* 0x000fe20000400000 */
[----:B------:R-:W-:-:S05]  /*0400*/  ISETP.LT.AND P0, PT, R0, 0x100, !P0 ;  /* 0x000001000000780c */ /* 0x000fca0004701270 */
[----:B------:R-:W1:Y:S01]  /*0410*/  MUFU.RCP R11, R11 ;  /* 0x0000000b000b7308 */ /* 0x000e620000001000 */
[----:B------:R-:W-:-:S04]  /*0420*/  @P1 FMUL R6, R6, 0.25 ;  /* 0x3e80000006061820 */ /* 0x000fc80000400000 */
[----:B------:R-:W-:-:S04]  /*0430*/  @!P2 FMUL R6, R6, 16777216 ;  /* 0x4b8000000606a820 */ /* 0x000fc80000400000 */
[----:B-1----:R-:W-:Y:S01]  /*0440*/  FMUL R5, R11, R6 ;  /* 0x000000060b057220 */ /* 0x002fe20000400000 */
[----:B------:R-:W-:Y:S06]  /*0450*/  @!P0 EXIT ;  /* 0x000000000000894d */ /* 0x000fec0003800000 */
[----:B------:R-:W-:Y:S01]  /*0460*/  STG.E desc[UR4][R2.64], R5 ;  /* 0x0000000502007986 */ /* 0x000fe2000c101904 */
[----:B------:R-:W-:Y:S05]  /*0470*/  EXIT ;  /* 0x000000000000794d */ /* 0x000fea0003800000 */
.L_x_0:
[----:B------:R-:W-:-:S00]  /*0480*/  BRA `(.L_x_0) ;  /* 0xfffffffc00fc7947 */ /* 0x000fc0000383ffff */
[----:B------:R-:W-:-:S00]  /*0490*/  NOP ;  /* 0x0000000000007918 */ /* 0x000fc00000000000 */
        /* <DEDUP_REMOVED lines=14> */
.L_x_1:


//--------------------- .nv.constant0.triton_per_fused__softmax_1 --------------------------
	.section	.nv.constant0.triton_per_fused__softmax_1,"a",@progbits
	.sectionflags	@""
	.align	4
.nv.constant0.triton_per_fused__softmax_1:
	.zero		552
